//
// Generated by NVIDIA NVVM Compiler
//
// Compiler Build ID: CL-36424714
// Cuda compilation tools, release 13.0, V13.0.88
// Based on NVVM 20.0.0
//

.version 9.0
.target sm_100
.address_size 64

	// .globl	_Z13computeKernelPfS_i

.visible .entry _Z13computeKernelPfS_i(
	.param .u64 .ptr .align 1 _Z13computeKernelPfS_i_param_0,
	.param .u64 .ptr .align 1 _Z13computeKernelPfS_i_param_1,
	.param .u32 _Z13computeKernelPfS_i_param_2
)
{
	.reg .pred 	%p<2>;
	.reg .b32 	%r<6>;
	.reg .b32 	%f<3>;
	.reg .b64 	%rd<8>;

	ld.param.u64 	%rd1, [_Z13computeKernelPfS_i_param_0];
	ld.param.u64 	%rd2, [_Z13computeKernelPfS_i_param_1];
	ld.param.u32 	%r2, [_Z13computeKernelPfS_i_param_2];
	mov.u32 	%r3, %ctaid.x;
	mov.u32 	%r4, %ntid.x;
	mov.u32 	%r5, %tid.x;
	mad.lo.s32 	%r1, %r3, %r4, %r5;
	setp.ge.s32 	%p1, %r1, %r2;
	@%p1 bra 	$L__BB0_2;
	cvta.to.global.u64 	%rd3, %rd1;
	cvta.to.global.u64 	%rd4, %rd2;
	mul.wide.s32 	%rd5, %r1, 4;
	add.s64 	%rd6, %rd3, %rd5;
	ld.global.f32 	%f1, [%rd6];
	add.f32 	%f2, %f1, %f1;
	add.s64 	%rd7, %rd4, %rd5;
	st.global.f32 	[%rd7], %f2;
$L__BB0_2:
	ret;

}


// ===== COMPILED SASS (sm_100) =====

	.target	sm_100

	.elftype	@"ET_EXEC"


//--------------------- .note.nv.tkinfo           --------------------------
	.section	.note.nv.tkinfo,"",@"SHT_NOTE"
	.sectionflags	@"SHF_NOTE_NV_TKINFO"
	.tkinfo
        /*0018*/ 	.word	0x00000002
        /*0030*/ 	.string	""
        /*0030*/ 	.string	"ptxas"
        /*0030*/ 	.string	"Cuda compilation tools, release 13.0, V13.0.88"
        /*0030*/ 	.string	"Build cuda_13.0.r13.0/compiler.36424714_0"
        /*0030*/ 	.string	"-arch sm_100 -m 64 "



//--------------------- .note.nv.cuinfo           --------------------------
	.section	.note.nv.cuinfo,"",@"SHT_NOTE"
	.sectionflags	@"SHF_NOTE_NV_CUINFO"
        /*0018*/ 	.short	0x0002
        /*001a*/ 	.short	0x0064
        /*001c*/ 	.short	0x0082
	.zero		2


//--------------------- .nv.info                  --------------------------
	.section	.nv.info,"",@"SHT_CUDA_INFO"
	.align	4


	//----- nvinfo : EIATTR_REGCOUNT
	.align		4
        /*0000*/ 	.byte	0x04, 0x2f
        /*0002*/ 	.short	(.L_1 - .L_0)
	.align		4
.L_0:
        /*0004*/ 	.word	index@(_Z13computeKernelPfS_i)
        /*0008*/ 	.word	0x0000000a


	//----- nvinfo : EIATTR_FRAME_SIZE
	.align		4
.L_1:
        /*000c*/ 	.byte	0x04, 0x11
        /*000e*/ 	.short	(.L_3 - .L_2)
	.align		4
.L_2:
        /*0010*/ 	.word	index@(_Z13computeKernelPfS_i)
        /*0014*/ 	.word	0x00000000


	//----- nvinfo : EIATTR_MIN_STACK_SIZE
	.align		4
.L_3:
        /*0018*/ 	.byte	0x04, 0x12
        /*001a*/ 	.short	(.L_5 - .L_4)
	.align		4
.L_4:
        /*001c*/ 	.word	index@(_Z13computeKernelPfS_i)
        /*0020*/ 	.word	0x00000000
.L_5:


//--------------------- .nv.compat                --------------------------
	.section	.nv.compat,"",@"SHT_CUDA_COMPAT_INFO"
	.align	4
        /*0000*/ 	.byte	0x02, 0x09, 0x00, 0x00, 0x02, 0x02, 0x01, 0x00, 0x02, 0x05, 0x05, 0x00, 0x03, 0x07, 0x01, 0x01
        /*0010*/ 	.byte	0x02, 0x03, 0x00, 0x00, 0x02, 0x06, 0x01, 0x00, 0x04, 0x0b, 0x08, 0x00, 0x09, 0x00, 0x00, 0x00
        /*0020*/ 	.byte	0x00, 0x00, 0x00, 0x00


//--------------------- .nv.info._Z13computeKernelPfS_i --------------------------
	.section	.nv.info._Z13computeKernelPfS_i,"",@"SHT_CUDA_INFO"
	.sectionflags	@""
	.align	4


	//----- nvinfo : EIATTR_CUDA_API_VERSION
	.align		4
        /*0000*/ 	.byte	0x04, 0x37
        /*0002*/ 	.short	(.L_7 - .L_6)
.L_6:
        /*0004*/ 	.word	0x00000082


	//----- nvinfo : EIATTR_KPARAM_INFO
	.align		4
.L_7:
        /*0008*/ 	.byte	0x04, 0x17
        /*000a*/ 	.short	(.L_9 - .L_8)
.L_8:
        /*000c*/ 	.word	0x00000000
        /*0010*/ 	.short	0x0002
        /*0012*/ 	.short	0x0010
        /*0014*/ 	.byte	0x00, 0xf0, 0x11, 0x00


	//----- nvinfo : EIATTR_KPARAM_INFO
	.align		4
.L_9:
        /*0018*/ 	.byte	0x04, 0x17
        /*001a*/ 	.short	(.L_11 - .L_10)
.L_10:
        /*001c*/ 	.word	0x00000000
        /*0020*/ 	.short	0x0001
        /*0022*/ 	.short	0x0008
        /*0024*/ 	.byte	0x00, 0xf5, 0x21, 0x00


	//----- nvinfo : EIATTR_KPARAM_INFO
	.align		4
.L_11:
        /*0028*/ 	.byte	0x04, 0x17
        /*002a*/ 	.short	(.L_13 - .L_12)
.L_12:
        /*002c*/ 	.word	0x00000000
        /*0030*/ 	.short	0x0000
        /*0032*/ 	.short	0x0000
        /*0034*/ 	.byte	0x00, 0xf5, 0x21, 0x00


	//----- nvinfo : EIATTR_SPARSE_MMA_MASK
	.align		4
.L_13:
        /*0038*/ 	.byte	0x03, 0x50
        /*003a*/ 	.short	0x0000


	//----- nvinfo : EIATTR_MAXREG_COUNT
	.align		4
        /*003c*/ 	.byte	0x03, 0x1b
        /*003e*/ 	.short	0x00ff


	//----- nvinfo : EIATTR_MERCURY_ISA_VERSION
	.align		4
        /*0040*/ 	.byte	0x03, 0x5f
        /*0042*/ 	.short	0x0101


	//----- nvinfo : EIATTR_VRC_CTA_INIT_COUNT
	.align		4
        /*0044*/ 	.byte	0x02, 0x4a
	.zero		1
	.zero		1


	//----- nvinfo : EIATTR_EXIT_INSTR_OFFSETS
	.align		4
        /*0048*/ 	.byte	0x04, 0x1c
        /*004a*/ 	.short	(.L_15 - .L_14)


	//   ....[0]....
.L_14:
        /*004c*/ 	.word	0x00000070


	//   ....[1]....
        /*0050*/ 	.word	0x00000100


	//----- nvinfo : EIATTR_CBANK_PARAM_SIZE
	.align		4
.L_15:
        /*0054*/ 	.byte	0x03, 0x19
        /*0056*/ 	.short	0x0014


	//----- nvinfo : EIATTR_PARAM_CBANK
	.align		4
        /*0058*/ 	.byte	0x04, 0x0a
        /*005a*/ 	.short	(.L_17 - .L_16)
	.align		4
.L_16:
        /*005c*/ 	.word	index@(.nv.constant0._Z13computeKernelPfS_i)
        /*0060*/ 	.short	0x0380
        /*0062*/ 	.short	0x0014


	//----- nvinfo : EIATTR_SW_WAR
	.align		4
.L_17:
        /*0064*/ 	.byte	0x04, 0x36
        /*0066*/ 	.short	(.L_19 - .L_18)
.L_18:
        /*0068*/ 	.word	0x00000008
.L_19:


//--------------------- .nv.callgraph             --------------------------
	.section	.nv.callgraph,"",@"SHT_CUDA_CALLGRAPH"
	.align	4
	.sectionentsize	8
	.align		4
        /*0000*/ 	.word	0x00000000
	.align		4
        /*0004*/ 	.word	0xffffffff
	.align		4
        /*0008*/ 	.word	0x00000000
	.align		4
        /*000c*/ 	.word	0xfffffffe
	.align		4
        /*0010*/ 	.word	0x00000000
	.align		4
        /*0014*/ 	.word	0xfffffffd
	.align		4
        /*0018*/ 	.word	0x00000000
	.align		4
        /*001c*/ 	.word	0xfffffffc


//--------------------- .text._Z13computeKernelPfS_i --------------------------
	.section	.text._Z13computeKernelPfS_i,"ax",@progbits
	.align	128
        .global         _Z13computeKernelPfS_i
        .type           _Z13computeKernelPfS_i,@function
        .size           _Z13computeKernelPfS_i,(.L_x_1 - _Z13computeKernelPfS_i)
        .other          _Z13computeKernelPfS_i,@"STO_CUDA_ENTRY STV_DEFAULT"
_Z13computeKernelPfS_i:
.text._Z13computeKernelPfS_i:
[----:B------:R-:W-:Y:S01]  /*0000*/  LDC R1, c[0x0][0x37c] ;  /* 0x0000df00ff017b82 */ /* 0x000fe20000000800 */
[----:B------:R-:W0:Y:S07]  /*0010*/  S2R R0, SR_TID.X ;  /* 0x0000000000007919 */ /* 0x000e2e0000002100 */
[----:B------:R-:W0:Y:S01]  /*0020*/  S2UR UR4, SR_CTAID.X ;  /* 0x00000000000479c3 */ /* 0x000e220000002500 */
[----:B------:R-:W1:Y:S07]  /*0030*/  LDCU UR5, c[0x0][0x390] ;  /* 0x00007200ff0577ac */ /* 0x000e6e0008000800 */
[----:B------:R-:W0:Y:S02]  /*0040*/  LDC R7, c[0x0][0x360] ;  /* 0x0000d800ff077b82 */ /* 0x000e240000000800 */
[----:B0-----:R-:W-:-:S05]  /*0050*/  IMAD R7, R7, UR4, R0 ;  /* 0x0000000407077c24 */ /* 0x001fca000f8e0200 */
[----:B-1----:R-:W-:-:S13]  /*0060*/  ISETP.GE.AND P0, PT, R7, UR5, PT ;  /* 0x0000000507007c0c */ /* 0x002fda000bf06270 */
[----:B------:R-:W-:Y:S05]  /*0070*/  @P0 EXIT ;  /* 0x000000000000094d */ /* 0x000fea0003800000 */
[----:B------:R-:W0:Y:S01]  /*0080*/  LDC.64 R2, c[0x0][0x380] ;  /* 0x0000e000ff027b82 */ /* 0x000e220000000a00 */
[----:B------:R-:W1:Y:S07]  /*0090*/  LDCU.64 UR4, c[0x0][0x358] ;  /* 0x00006b00ff0477ac */ /* 0x000e6e0008000a00 */
[----:B------:R-:W2:Y:S01]  /*00a0*/  LDC.64 R4, c[0x0][0x388] ;  /* 0x0000e200ff047b82 */ /* 0x000ea20000000a00 */
[----:B0-----:R-:W-:-:S06]  /*00b0*/  IMAD.WIDE R2, R7, 0x4, R2 ;  /* 0x0000000407027825 */ /* 0x001fcc00078e0202 */
[----:B-1----:R-:W3:Y:S01]  /*00c0*/  LDG.E R2, desc[UR4][R2.64] ;  /* 0x0000000402027981 */ /* 0x002ee2000c1e1900 */
[----:B--2---:R-:W-:-:S04]  /*00d0*/  IMAD.WIDE R4, R7, 0x4, R4 ;  /* 0x0000000407047825 */ /* 0x004fc800078e0204 */
[----:B---3--:R-:W-:-:S05]  /*00e0*/  FADD R7, R2, R2 ;  /* 0x0000000202077221 */ /* 0x008fca0000000000 */
[----:B------:R-:W-:Y:S01]  /*00f0*/  STG.E desc[UR4][R4.64], R7 ;  /* 0x0000000704007986 */ /* 0x000fe2000c101904 */
[----:B------:R-:W-:Y:S05]  /*0100*/  EXIT ;  /* 0x000000000000794d */ /* 0x000fea0003800000 */
.L_x_0:
[----:B------:R-:W-:-:S00]  /*0110*/  BRA `(.L_x_0) ;  /* 0xfffffffc00fc7947 */ /* 0x000fc0000383ffff */
[----:B------:R-:W-:-:S00]  /*0120*/  NOP ;  /* 0x0000000000007918 */ /* 0x000fc00000000000 */
        /* <DEDUP_REMOVED lines=13> */
.L_x_1:


//--------------------- .nv.shared.reserved.0     --------------------------
	.section	.nv.shared.reserved.0,"aw",@nobits
	.weak		__nv_reservedSMEM_offset_0_alias
	.size		__nv_reservedSMEM_offset_0_alias, 0, 64
	.other		__nv_reservedSMEM_offset_0_alias,@"STO_CUDA_RESERVED_SHARED STV_DEFAULT"
__nv_reservedSMEM_offset_0_alias:
	.zero		0
	.zero		64


//--------------------- .nv.constant0._Z13computeKernelPfS_i --------------------------
	.section	.nv.constant0._Z13computeKernelPfS_i,"a",@progbits
	.sectionflags	@""
	.align	4
.nv.constant0._Z13computeKernelPfS_i:
	.zero		916


//--------------------- SYMBOLS --------------------------

	.type		.nv.reservedSmem.offset0,@object
	.size		.nv.reservedSmem.offset0,0x4
